	.headerflags	@"EF_CUDA_TEXMODE_UNIFIED EF_CUDA_64BIT_ADDRESS EF_CUDA_ACCELERATORS EF_CUDA_SM90 EF_CUDA_VIRTUAL_SM(EF_CUDA_SM90)"
	.elftype	@"ET_EXEC"


//--------------------- .nv.info                  --------------------------
	.section	.nv.info,"",@"SHT_CUDA_INFO"
	.align	4


	//----- nvinfo : EIATTR_REGCOUNT
	.align		4
        /*0000*/ 	.byte	0x04, 0x2f
        /*0002*/ 	.short	(.L_1 - .L_0)
	.align		4
.L_0:
        /*0004*/ 	.word	index@(triton_poi_fused_cat_11)
        /*0008*/ 	.word	0x0000000a


	//----- nvinfo : EIATTR_MIN_STACK_SIZE
	.align		4
.L_1:
        /*000c*/ 	.byte	0x04, 0x12
        /*000e*/ 	.short	(.L_3 - .L_2)
	.align		4
.L_2:
        /*0010*/ 	.word	index@(triton_poi_fused_cat_11)
        /*0014*/ 	.word	0x00000000


	//----- nvinfo : EIATTR_FRAME_SIZE
	.align		4
.L_3:
        /*0018*/ 	.byte	0x04, 0x11
        /*001a*/ 	.short	(.L_5 - .L_4)
	.align		4
.L_4:
        /*001c*/ 	.word	index@(triton_poi_fused_cat_11)
        /*0020*/ 	.word	0x00000000


	//----- nvinfo : EIATTR_MIN_STACK_SIZE
	.align		4
.L_5:
        /*0024*/ 	.byte	0x04, 0x12
        /*0026*/ 	.short	(.L_7 - .L_6)
	.align		4
.L_6:
        /*0028*/ 	.word	index@(triton_poi_fused_cat_11)
        /*002c*/ 	.word	0x00000000
.L_7:


//--------------------- .nv.info.triton_poi_fused_cat_11 --------------------------
	.section	.nv.info.triton_poi_fused_cat_11,"",@"SHT_CUDA_INFO"
	.sectionflags	@""
	.align	4


	//----- nvinfo : EIATTR_CUDA_API_VERSION
	.align		4
        /*0000*/ 	.byte	0x04, 0x37
        /*0002*/ 	.short	(.L_9 - .L_8)
.L_8:
        /*0004*/ 	.word	0x0000007c


	//----- nvinfo : EIATTR_KPARAM_INFO
	.align		4
.L_9:
        /*0008*/ 	.byte	0x04, 0x17
        /*000a*/ 	.short	(.L_11 - .L_10)
.L_10:
        /*000c*/ 	.word	0x00000000
        /*0010*/ 	.short	0x0002
        /*0012*/ 	.short	0x0010
        /*0014*/ 	.byte	0x00, 0xf0, 0x11, 0x00


	//----- nvinfo : EIATTR_KPARAM_INFO
	.align		4
.L_11:
        /*0018*/ 	.byte	0x04, 0x17
        /*001a*/ 	.short	(.L_13 - .L_12)
.L_12:
        /*001c*/ 	.word	0x00000000
        /*0020*/ 	.short	0x0001
        /*0022*/ 	.short	0x0008
        /*0024*/ 	.byte	0x00, 0xf4, 0x21, 0x00


	//----- nvinfo : EIATTR_KPARAM_INFO
	.align		4
.L_13:
        /*0028*/ 	.byte	0x04, 0x17
        /*002a*/ 	.short	(.L_15 - .L_14)
.L_14:
        /*002c*/ 	.word	0x00000000
        /*0030*/ 	.short	0x0000
        /*0032*/ 	.short	0x0000
        /*0034*/ 	.byte	0x00, 0xf4, 0x21, 0x00


	//----- nvinfo : EIATTR_SPARSE_MMA_MASK
	.align		4
.L_15:
        /*0038*/ 	.byte	0x03, 0x50
        /*003a*/ 	.short	0x0000


	//----- nvinfo : EIATTR_MAXREG_COUNT
	.align		4
        /*003c*/ 	.byte	0x03, 0x1b
        /*003e*/ 	.short	0x00ff


	//----- nvinfo : EIATTR_EXIT_INSTR_OFFSETS
	.align		4
        /*0040*/ 	.byte	0x04, 0x1c
        /*0042*/ 	.short	(.L_17 - .L_16)


	//   ....[0]....
.L_16:
        /*0044*/ 	.word	0x000001b0


	//   ....[1]....
        /*0048*/ 	.word	0x000001d0


	//----- nvinfo : EIATTR_REQNTID
	.align		4
.L_17:
        /*004c*/ 	.byte	0x04, 0x10
        /*004e*/ 	.short	(.L_19 - .L_18)
.L_18:
        /*0050*/ 	.word	0x00000080
        /*0054*/ 	.word	0x00000001
        /*0058*/ 	.word	0x00000001


	//----- nvinfo : EIATTR_CBANK_PARAM_SIZE
	.align		4
.L_19:
        /*005c*/ 	.byte	0x03, 0x19
        /*005e*/ 	.short	0x0014


	//----- nvinfo : EIATTR_PARAM_CBANK
	.align		4
        /*0060*/ 	.byte	0x04, 0x0a
        /*0062*/ 	.short	(.L_21 - .L_20)
	.align		4
.L_20:
        /*0064*/ 	.word	index@(.nv.constant0.triton_poi_fused_cat_11)
        /*0068*/ 	.short	0x0210
        /*006a*/ 	.short	0x0014


	//----- nvinfo : EIATTR_SW_WAR
	.align		4
.L_21:
        /*006c*/ 	.byte	0x04, 0x36
        /*006e*/ 	.short	(.L_23 - .L_22)
.L_22:
        /*0070*/ 	.word	0x00000008
.L_23:


//--------------------- .nv.callgraph             --------------------------
	.section	.nv.callgraph,"",@"SHT_CUDA_CALLGRAPH"
	.align	4
	.sectionentsize	8
	.align		4
        /*0000*/ 	.word	0x00000000
	.align		4
        /*0004*/ 	.word	0xffffffff
	.align		4
        /*0008*/ 	.word	0x00000000
	.align		4
        /*000c*/ 	.word	0xfffffffe
	.align		4
        /*0010*/ 	.word	0x00000000
	.align		4
        /*0014*/ 	.word	0xfffffffd
	.align		4
        /*0018*/ 	.word	0x00000000
	.align		4
        /*001c*/ 	.word	0xfffffffc


//--------------------- .text.triton_poi_fused_cat_11 --------------------------
	.section	.text.triton_poi_fused_cat_11,"ax",@progbits
	.align	128
        .global         triton_poi_fused_cat_11
        .type           triton_poi_fused_cat_11,@function
        .size           triton_poi_fused_cat_11,(.L_x_1 - triton_poi_fused_cat_11)
        .other          triton_poi_fused_cat_11,@"STO_CUDA_ENTRY STV_DEFAULT"
triton_poi_fused_cat_11:
.text.triton_poi_fused_cat_11:
[----:B------:R-:W0:Y:S02]  /*0000*/  LDC R1, c[0x0][0x28] ;  /* 0x00000a00ff017b82 */ /* 0x000e240000000800 */
[----:B------:R-:W1:Y:S01]  /*0010*/  S2R R0, SR_TID.X ;  /* 0x0000000000007919 */ /* 0x000e620000002100 */
[----:B------:R-:W-:Y:S01]  /*0020*/  IMAD.MOV.U32 R6, RZ, RZ, RZ ;  /* 0x000000ffff067224 */ /* 0x000fe200078e00ff */
[----:B------:R-:W-:Y:S01]  /*0030*/  ULDC.64 UR4, c[0x0][0x208] ;  /* 0x0000820000047ab9 */ /* 0x000fe20000000a00 */
[----:B------:R-:W2:Y:S01]  /*0040*/  S2R R3, SR_CTAID.X ;  /* 0x0000000000037919 */ /* 0x000ea20000002500 */
[----:B-1----:R-:W-:-:S05]  /*0050*/  LOP3.LUT R0, R0, 0x7f, RZ, 0xc0, !PT ;  /* 0x0000007f00007812 */ /* 0x002fca00078ec0ff */
[----:B--2---:R-:W-:-:S05]  /*0060*/  IMAD R0, R3, 0x80, R0 ;  /* 0x0000008003007824 */ /* 0x004fca00078e0200 */
[----:B------:R-:W-:-:S04]  /*0070*/  SHF.R.S32.HI R3, RZ, 0x1f, R0 ;  /* 0x0000001fff037819 */ /* 0x000fc80000011400 */
[----:B------:R-:W-:Y:S02]  /*0080*/  LEA.HI R4, R3, R0, RZ, 0x2 ;  /* 0x0000000003047211 */ /* 0x000fe400078f10ff */
[----:B------:R-:W1:Y:S02]  /*0090*/  LDC.64 R2, c[0x0][0x210] ;  /* 0x00008400ff027b82 */ /* 0x000e640000000a00 */
[----:B------:R-:W-:Y:S02]  /*00a0*/  SHF.R.S32.HI R5, RZ, 0x2, R4 ;  /* 0x00000002ff057819 */ /* 0x000fe40000011404 */
[----:B------:R-:W-:Y:S02]  /*00b0*/  LOP3.LUT R7, R4, 0xfffffffc, RZ, 0xc0, !PT ;  /* 0xfffffffc04077812 */ /* 0x000fe400078ec0ff */
[----:B------:R-:W-:Y:S02]  /*00c0*/  LEA.HI R4, R5, R5, RZ, 0x2 ;  /* 0x0000000505047211 */ /* 0x000fe400078f10ff */
[----:B------:R-:W-:-:S02]  /*00d0*/  IADD3 R7, R0, 0x1, -R7 ;  /* 0x0000000100077810 */ /* 0x000fc40007ffe807 */
[----:B------:R-:W-:Y:S02]  /*00e0*/  LOP3.LUT R4, R4, 0xfffffffc, RZ, 0xc0, !PT ;  /* 0xfffffffc04047812 */ /* 0x000fe400078ec0ff */
[----:B------:R-:W-:-:S03]  /*00f0*/  ISETP.GE.U32.AND P0, PT, R7, 0x4, PT ;  /* 0x000000040700780c */ /* 0x000fc60003f06070 */
[----:B------:R-:W-:Y:S02]  /*0100*/  IMAD.IADD R4, R5, 0x1, -R4 ;  /* 0x0000000105047824 */ /* 0x000fe400078e0a04 */
[----:B------:R-:W-:-:S03]  /*0110*/  VIADD R5, R0, 0x1 ;  /* 0x0000000100057836 */ /* 0x000fc60000000000 */
[----:B------:R-:W-:-:S04]  /*0120*/  ISETP.GT.AND P0, PT, R4, -0x1, !P0 ;  /* 0xffffffff0400780c */ /* 0x000fc80004704270 */
[C---:B------:R-:W-:Y:S01]  /*0130*/  ISETP.LT.AND P0, PT, R0.reuse, 0x100, P0 ;  /* 0x000001000000780c */ /* 0x040fe20000701270 */
[----:B-1----:R-:W-:Y:S02]  /*0140*/  IMAD.WIDE R2, R5, 0x4, R2 ;  /* 0x0000000405027825 */ /* 0x002fe400078e0202 */
[----:B------:R-:W1:Y:S10]  /*0150*/  LDC.64 R4, c[0x0][0x218] ;  /* 0x00008600ff047b82 */ /* 0x000e740000000a00 */
[----:B------:R-:W2:Y:S01]  /*0160*/  @P0 LDG.E R6, desc[UR4][R2.64] ;  /* 0x0000000402060981 */ /* 0x000ea2000c1e1900 */
[C---:B------:R-:W-:Y:S01]  /*0170*/  ISETP.GE.AND P1, PT, R0.reuse, 0x100, PT ;  /* 0x000001000000780c */ /* 0x040fe20003f26270 */
[----:B------:R-:W-:-:S04]  /*0180*/  IMAD R7, R0, 0x19, RZ ;  /* 0x0000001900077824 */ /* 0x000fc800078e02ff */
[----:B-1----:R-:W-:Y:S01]  /*0190*/  IMAD.WIDE R4, R7, 0x4, R4 ;  /* 0x0000000407047825 */ /* 0x002fe200078e0204 */
[----:B--2---:R-:W-:-:S07]  /*01a0*/  SEL R7, R6, 0xc61c4000, P0 ;  /* 0xc61c400006077807 */ /* 0x004fce0000000000 */
[----:B------:R-:W-:Y:S05]  /*01b0*/  @P1 EXIT ;  /* 0x000000000000194d */ /* 0x000fea0003800000 */
[----:B------:R-:W-:Y:S01]  /*01c0*/  STG.E desc[UR4][R4.64], R7 ;  /* 0x0000000704007986 */ /* 0x000fe2000c101904 */
[----:B------:R-:W-:Y:S05]  /*01d0*/  EXIT ;  /* 0x000000000000794d */ /* 0x000fea0003800000 */
.L_x_0:
[----:B------:R-:W-:-:S00]  /*01e0*/  BRA `(.L_x_0) ;  /* 0xfffffffc00fc7947 */ /* 0x000fc0000383ffff */
[----:B------:R-:W-:-:S00]  /*01f0*/  NOP ;  /* 0x0000000000007918 */ /* 0x000fc00000000000 */
        /* <DEDUP_REMOVED lines=8> */
.L_x_1:


//--------------------- .nv.constant0.triton_poi_fused_cat_11 --------------------------
	.section	.nv.constant0.triton_poi_fused_cat_11,"a",@progbits
	.sectionflags	@""
	.align	4
.nv.constant0.triton_poi_fused_cat_11:
	.zero		548
